	.headerflags	@"EF_CUDA_TEXMODE_UNIFIED EF_CUDA_64BIT_ADDRESS EF_CUDA_ACCELERATORS EF_CUDA_SM90 EF_CUDA_VIRTUAL_SM(EF_CUDA_SM90)"
	.elftype	@"ET_EXEC"


//--------------------- .nv.info                  --------------------------
	.section	.nv.info,"",@"SHT_CUDA_INFO"
	.align	4


	//----- nvinfo : EIATTR_REGCOUNT
	.align		4
        /*0000*/ 	.byte	0x04, 0x2f
        /*0002*/ 	.short	(.L_3 - .L_2)
	.align		4
.L_2:
        /*0004*/ 	.word	index@(triton_poi_fused__native_batch_norm_legit_no_training_silu_5)
        /*0008*/ 	.word	0x00000013


	//----- nvinfo : EIATTR_MIN_STACK_SIZE
	.align		4
.L_3:
        /*000c*/ 	.byte	0x04, 0x12
        /*000e*/ 	.short	(.L_5 - .L_4)
	.align		4
.L_4:
        /*0010*/ 	.word	index@(triton_poi_fused__native_batch_norm_legit_no_training_silu_5)
        /*0014*/ 	.word	0x00000000


	//----- nvinfo : EIATTR_FRAME_SIZE
	.align		4
.L_5:
        /*0018*/ 	.byte	0x04, 0x11
        /*001a*/ 	.short	(.L_7 - .L_6)
	.align		4
.L_6:
        /*001c*/ 	.word	index@(triton_poi_fused__native_batch_norm_legit_no_training_silu_5)
        /*0020*/ 	.word	0x00000000


	//----- nvinfo : EIATTR_MIN_STACK_SIZE
	.align		4
.L_7:
        /*0024*/ 	.byte	0x04, 0x12
        /*0026*/ 	.short	(.L_9 - .L_8)
	.align		4
.L_8:
        /*0028*/ 	.word	index@(triton_poi_fused__native_batch_norm_legit_no_training_silu_5)
        /*002c*/ 	.word	0x00000000
.L_9:


//--------------------- .nv.info.triton_poi_fused__native_batch_norm_legit_no_training_silu_5 --------------------------
	.section	.nv.info.triton_poi_fused__native_batch_norm_legit_no_training_silu_5,"",@"SHT_CUDA_INFO"
	.sectionflags	@""
	.align	4


	//----- nvinfo : EIATTR_CUDA_API_VERSION
	.align		4
        /*0000*/ 	.byte	0x04, 0x37
        /*0002*/ 	.short	(.L_11 - .L_10)
.L_10:
        /*0004*/ 	.word	0x0000007c


	//----- nvinfo : EIATTR_KPARAM_INFO
	.align		4
.L_11:
        /*0008*/ 	.byte	0x04, 0x17
        /*000a*/ 	.short	(.L_13 - .L_12)
.L_12:
        /*000c*/ 	.word	0x00000000
        /*0010*/ 	.short	0x0006
        /*0012*/ 	.short	0x0030
        /*0014*/ 	.byte	0x00, 0xf0, 0x11, 0x00


	//----- nvinfo : EIATTR_KPARAM_INFO
	.align		4
.L_13:
        /*0018*/ 	.byte	0x04, 0x17
        /*001a*/ 	.short	(.L_15 - .L_14)
.L_14:
        /*001c*/ 	.word	0x00000000
        /*0020*/ 	.short	0x0005
        /*0022*/ 	.short	0x0028
        /*0024*/ 	.byte	0x00, 0xf4, 0x21, 0x00


	//----- nvinfo : EIATTR_KPARAM_INFO
	.align		4
.L_15:
        /*0028*/ 	.byte	0x04, 0x17
        /*002a*/ 	.short	(.L_17 - .L_16)
.L_16:
        /*002c*/ 	.word	0x00000000
        /*0030*/ 	.short	0x0004
        /*0032*/ 	.short	0x0020
        /*0034*/ 	.byte	0x00, 0xf4, 0x21, 0x00


	//----- nvinfo : EIATTR_KPARAM_INFO
	.align		4
.L_17:
        /*0038*/ 	.byte	0x04, 0x17
        /*003a*/ 	.short	(.L_19 - .L_18)
.L_18:
        /*003c*/ 	.word	0x00000000
        /*0040*/ 	.short	0x0003
        /*0042*/ 	.short	0x0018
        /*0044*/ 	.byte	0x00, 0xf4, 0x21, 0x00


	//----- nvinfo : EIATTR_KPARAM_INFO
	.align		4
.L_19:
        /*0048*/ 	.byte	0x04, 0x17
        /*004a*/ 	.short	(.L_21 - .L_20)
.L_20:
        /*004c*/ 	.word	0x00000000
        /*0050*/ 	.short	0x0002
        /*0052*/ 	.short	0x0010
        /*0054*/ 	.byte	0x00, 0xf4, 0x21, 0x00


	//----- nvinfo : EIATTR_KPARAM_INFO
	.align		4
.L_21:
        /*0058*/ 	.byte	0x04, 0x17
        /*005a*/ 	.short	(.L_23 - .L_22)
.L_22:
        /*005c*/ 	.word	0x00000000
        /*0060*/ 	.short	0x0001
        /*0062*/ 	.short	0x0008
        /*0064*/ 	.byte	0x00, 0xf4, 0x21, 0x00


	//----- nvinfo : EIATTR_KPARAM_INFO
	.align		4
.L_23:
        /*0068*/ 	.byte	0x04, 0x17
        /*006a*/ 	.short	(.L_25 - .L_24)
.L_24:
        /*006c*/ 	.word	0x00000000
        /*0070*/ 	.short	0x0000
        /*0072*/ 	.short	0x0000
        /*0074*/ 	.byte	0x00, 0xf4, 0x21, 0x00


	//----- nvinfo : EIATTR_SPARSE_MMA_MASK
	.align		4
.L_25:
        /*0078*/ 	.byte	0x03, 0x50
        /*007a*/ 	.short	0x0000


	//----- nvinfo : EIATTR_MAXREG_COUNT
	.align		4
        /*007c*/ 	.byte	0x03, 0x1b
        /*007e*/ 	.short	0x00ff


	//----- nvinfo : EIATTR_EXIT_INSTR_OFFSETS
	.align		4
        /*0080*/ 	.byte	0x04, 0x1c
        /*0082*/ 	.short	(.L_27 - .L_26)


	//   ....[0]....
.L_26:
        /*0084*/ 	.word	0x000003d0


	//   ....[1]....
        /*0088*/ 	.word	0x000003f0


	//----- nvinfo : EIATTR_REQNTID
	.align		4
.L_27:
        /*008c*/ 	.byte	0x04, 0x10
        /*008e*/ 	.short	(.L_29 - .L_28)
.L_28:
        /*0090*/ 	.word	0x00000080
        /*0094*/ 	.word	0x00000001
        /*0098*/ 	.word	0x00000001


	//----- nvinfo : EIATTR_CBANK_PARAM_SIZE
	.align		4
.L_29:
        /*009c*/ 	.byte	0x03, 0x19
        /*009e*/ 	.short	0x0034


	//----- nvinfo : EIATTR_PARAM_CBANK
	.align		4
        /*00a0*/ 	.byte	0x04, 0x0a
        /*00a2*/ 	.short	(.L_31 - .L_30)
	.align		4
.L_30:
        /*00a4*/ 	.word	index@(.nv.constant0.triton_poi_fused__native_batch_norm_legit_no_training_silu_5)
        /*00a8*/ 	.short	0x0210
        /*00aa*/ 	.short	0x0034


	//----- nvinfo : EIATTR_SW_WAR
	.align		4
.L_31:
        /*00ac*/ 	.byte	0x04, 0x36
        /*00ae*/ 	.short	(.L_33 - .L_32)
.L_32:
        /*00b0*/ 	.word	0x00000008
.L_33:


//--------------------- .nv.callgraph             --------------------------
	.section	.nv.callgraph,"",@"SHT_CUDA_CALLGRAPH"
	.align	4
	.sectionentsize	8
	.align		4
        /*0000*/ 	.word	0x00000000
	.align		4
        /*0004*/ 	.word	0xffffffff
	.align		4
        /*0008*/ 	.word	0x00000000
	.align		4
        /*000c*/ 	.word	0xfffffffe
	.align		4
        /*0010*/ 	.word	0x00000000
	.align		4
        /*0014*/ 	.word	0xfffffffd
	.align		4
        /*0018*/ 	.word	0x00000000
	.align		4
        /*001c*/ 	.word	0xfffffffc


//--------------------- .nv.constant4             --------------------------
	.section	.nv.constant4,"a",@progbits
	.align	8
	.align		8
.nv.constant4:
        /*0000*/ 	.dword	_$_str
	.align		8
        /*0008*/ 	.dword	_$_str_$_2


//--------------------- .text.triton_poi_fused__native_batch_norm_legit_no_training_silu_5 --------------------------
	.section	.text.triton_poi_fused__native_batch_norm_legit_no_training_silu_5,"ax",@progbits
	.align	128
        .global         triton_poi_fused__native_batch_norm_legit_no_training_silu_5
        .type           triton_poi_fused__native_batch_norm_legit_no_training_silu_5,@function
        .size           triton_poi_fused__native_batch_norm_legit_no_training_silu_5,(.L_x_1 - triton_poi_fused__native_batch_norm_legit_no_training_silu_5)
        .other          triton_poi_fused__native_batch_norm_legit_no_training_silu_5,@"STO_CUDA_ENTRY STV_DEFAULT"
triton_poi_fused__native_batch_norm_legit_no_training_silu_5:
.text.triton_poi_fused__native_batch_norm_legit_no_training_silu_5:
[----:B------:R-:W0:Y:S01]  /*0000*/  LDC R1, c[0x0][0x28] ;  /* 0x00000a00ff017b82 */ /* 0x000e220000000800 */
[----:B------:R-:W1:Y:S07]  /*0010*/  S2R R0, SR_TID.X ;  /* 0x0000000000007919 */ /* 0x000e6e0000002100 */
[----:B------:R-:W2:Y:S01]  /*0020*/  LDC.64 R6, c[0x0][0x228] ;  /* 0x00008a00ff067b82 */ /* 0x000ea20000000a00 */
[----:B------:R-:W-:Y:S01]  /*0030*/  CS2R R14, SRZ ;  /* 0x00000000000e7805 */ /* 0x000fe2000001ff00 */
[----:B------:R-:W-:Y:S01]  /*0040*/  ULDC.64 UR4, c[0x0][0x208] ;  /* 0x0000820000047ab9 */ /* 0x000fe20000000a00 */
[----:B------:R-:W3:Y:S05]  /*0050*/  S2R R3, SR_CTAID.X ;  /* 0x0000000000037919 */ /* 0x000eea0000002500 */
[----:B------:R-:W4:Y:S08]  /*0060*/  LDC.64 R4, c[0x0][0x220] ;  /* 0x00008800ff047b82 */ /* 0x000f300000000a00 */
[----:B------:R-:W5:Y:S08]  /*0070*/  LDC.64 R8, c[0x0][0x230] ;  /* 0x00008c00ff087b82 */ /* 0x000f700000000a00 */
[----:B------:R-:W5:Y:S01]  /*0080*/  LDC.64 R10, c[0x0][0x238] ;  /* 0x00008e00ff0a7b82 */ /* 0x000f620000000a00 */
[----:B-1----:R-:W-:-:S02]  /*0090*/  LOP3.LUT R0, R0, 0x7f, RZ, 0xc0, !PT ;  /* 0x0000007f00007812 */ /* 0x002fc400078ec0ff */
[----:B---3--:R-:W-:Y:S02]  /*00a0*/  SHF.R.S32.HI R2, RZ, 0x18, R3 ;  /* 0x00000018ff027819 */ /* 0x008fe40000011403 */
[----:B------:R-:W-:Y:S02]  /*00b0*/  LEA R0, R3, R0, 0x7 ;  /* 0x0000000003007211 */ /* 0x000fe400078e38ff */
[----:B------:R-:W-:Y:S02]  /*00c0*/  SGXT R3, R2, 0x1 ;  /* 0x000000010203781a */ /* 0x000fe40000000200 */
[----:B------:R-:W-:Y:S02]  /*00d0*/  ISETP.GE.AND P0, PT, R0, 0x100, PT ;  /* 0x000001000000780c */ /* 0x000fe40003f06270 */
[----:B------:R-:W-:-:S04]  /*00e0*/  LEA.HI R3, R3, R0, RZ, 0x4 ;  /* 0x0000000003037211 */ /* 0x000fc800078f20ff */
[----:B------:R-:W-:-:S04]  /*00f0*/  SHF.R.S32.HI R3, RZ, 0x4, R3 ;  /* 0x00000004ff037819 */ /* 0x000fc80000011403 */
[----:B------:R-:W-:-:S04]  /*0100*/  LEA.HI R2, R3, R3, RZ, 0x2 ;  /* 0x0000000303027211 */ /* 0x000fc800078f10ff */
[----:B------:R-:W-:-:S04]  /*0110*/  LOP3.LUT R2, R2, 0xfffffffc, RZ, 0xc0, !PT ;  /* 0xfffffffc02027812 */ /* 0x000fc800078ec0ff */
[----:B------:R-:W-:Y:S02]  /*0120*/  IADD3 R13, R3, -R2, RZ ;  /* 0x80000002030d7210 */ /* 0x000fe40007ffe0ff */
[----:B------:R-:W1:Y:S03]  /*0130*/  LDC.64 R2, c[0x0][0x218] ;  /* 0x00008600ff027b82 */ /* 0x000e660000000a00 */
[----:B--2---:R-:W-:-:S05]  /*0140*/  IMAD.WIDE R6, R13, 0x4, R6 ;  /* 0x000000040d067825 */ /* 0x004fca00078e0206 */
[----:B------:R5:W2:Y:S01]  /*0150*/  @!P0 LDG.E.EL R14, desc[UR4][R6.64] ;  /* 0x00000004060e8981 */ /* 0x000aa2000c2e1900 */
[----:B------:R-:W-:Y:S01]  /*0160*/  HFMA2.MMA R12, -RZ, RZ, 0, 0 ;  /* 0x00000000ff0c7435 */ /* 0x000fe200000001ff */
[----:B----4-:R-:W-:-:S05]  /*0170*/  IMAD.WIDE R4, R13, 0x4, R4 ;  /* 0x000000040d047825 */ /* 0x010fca00078e0204 */
[----:B------:R-:W3:Y:S01]  /*0180*/  @!P0 LDG.E.EL R15, desc[UR4][R4.64] ;  /* 0x00000004040f8981 */ /* 0x000ee2000c2e1900 */
[----:B-----5:R-:W-:-:S04]  /*0190*/  IMAD.WIDE R6, R13, 0x4, R8 ;  /* 0x000000040d067825 */ /* 0x020fc800078e0208 */
[----:B-1----:R-:W-:-:S04]  /*01a0*/  IMAD.WIDE R2, R0, 0x4, R2 ;  /* 0x0000000400027825 */ /* 0x002fc800078e0202 */
[----:B0-----:R-:W-:Y:S01]  /*01b0*/  IMAD.WIDE R8, R13, 0x4, R10 ;  /* 0x000000040d087825 */ /* 0x001fe200078e020a */
[----:B------:R0:W3:Y:S01]  /*01c0*/  @!P0 LDG.E R12, desc[UR4][R2.64] ;  /* 0x00000004020c8981 */ /* 0x0000e2000c1e1900 */
[----:B------:R-:W-:-:S06]  /*01d0*/  CS2R R10, SRZ ;  /* 0x00000000000a7805 */ /* 0x000fcc000001ff00 */
[----:B------:R-:W4:Y:S04]  /*01e0*/  @!P0 LDG.E.EL R10, desc[UR4][R6.64] ;  /* 0x00000004060a8981 */ /* 0x000f28000c2e1900 */
[----:B------:R-:W4:Y:S01]  /*01f0*/  @!P0 LDG.E.EL R11, desc[UR4][R8.64] ;  /* 0x00000004080b8981 */ /* 0x000f22000c2e1900 */
[----:B------:R-:W-:Y:S01]  /*0200*/  MOV R16, 0x3e800000 ;  /* 0x3e80000000107802 */ /* 0x000fe20000000f00 */
[----:B--2---:R-:W-:-:S04]  /*0210*/  FADD R14, R14, 9.9999997473787516356e-06 ;  /* 0x3727c5ac0e0e7421 */ /* 0x004fc80000000000 */
[----:B------:R-:W1:Y:S02]  /*0220*/  MUFU.SQRT R13, R14 ;  /* 0x0000000e000d7308 */ /* 0x000e640000002000 */
[C---:B-1----:R-:W-:Y:S02]  /*0230*/  FSETP.GT.AND P1, PT, R13.reuse, 8.50705917302346158658e+37, PT ;  /* 0x7e8000000d00780b */ /* 0x042fe40003f24000 */
[----:B------:R-:W-:-:S11]  /*0240*/  FSETP.GEU.AND P2, PT, R13, 1.175494350822287508e-38, PT ;  /* 0x008000000d00780b */ /* 0x000fd60003f4e000 */
[----:B------:R-:W-:-:S04]  /*0250*/  @P1 FMUL R13, R13, 0.25 ;  /* 0x3e8000000d0d1820 */ /* 0x000fc80000400000 */
[----:B------:R-:W-:-:S06]  /*0260*/  @!P2 FMUL R13, R13, 16777216 ;  /* 0x4b8000000d0da820 */ /* 0x000fcc0000400000 */
[----:B------:R-:W1:Y:S01]  /*0270*/  MUFU.RCP R13, R13 ;  /* 0x0000000d000d7308 */ /* 0x000e620000001000 */
[----:B0-----:R-:W-:Y:S01]  /*0280*/  FSEL R2, R16, 1, P1 ;  /* 0x3f80000010027808 */ /* 0x001fe20000800000 */
[----:B---3--:R-:W-:-:S04]  /*0290*/  FADD R12, -R15, R12 ;  /* 0x0000000c0f0c7221 */ /* 0x008fc80000000100 */
[----:B------:R-:W-:-:S04]  /*02a0*/  @!P2 FMUL R2, R2, 16777216 ;  /* 0x4b8000000202a820 */ /* 0x000fc80000400000 */
[----:B-1----:R-:W-:-:S04]  /*02b0*/  FMUL R3, R13, R2 ;  /* 0x000000020d037220 */ /* 0x002fc80000400000 */
[----:B------:R-:W-:-:S04]  /*02c0*/  FMUL R12, R12, R3 ;  /* 0x000000030c0c7220 */ /* 0x000fc80000400000 */
[----:B----4-:R-:W-:-:S04]  /*02d0*/  FFMA R10, R12, R10, R11 ;  /* 0x0000000a0c0a7223 */ /* 0x010fc8000000000b */
[----:B------:R-:W-:-:S04]  /*02e0*/  FADD R2, RZ, -R10 ;  /* 0x8000000aff027221 */ /* 0x000fc80000000000 */
[----:B------:R-:W-:-:S05]  /*02f0*/  FMUL R4, R2, 1.4426950216293334961 ;  /* 0x3fb8aa3b02047820 */ /* 0x000fca0000400000 */
[----:B------:R-:W-:-:S13]  /*0300*/  FSETP.GEU.AND P1, PT, R4, -126, PT ;  /* 0xc2fc00000400780b */ /* 0x000fda0003f2e000 */
[----:B------:R-:W-:-:S04]  /*0310*/  @!P1 FMUL R4, R4, 0.5 ;  /* 0x3f00000004049820 */ /* 0x000fc80000400000 */
[----:B------:R-:W0:Y:S02]  /*0320*/  MUFU.EX2 R2, R4 ;  /* 0x0000000400027308 */ /* 0x000e240000000800 */
[----:B0-----:R-:W-:-:S04]  /*0330*/  @!P1 FMUL R2, R2, R2 ;  /* 0x0000000202029220 */ /* 0x001fc80000400000 */
[----:B------:R-:W-:Y:S02]  /*0340*/  FADD R5, R2, 1 ;  /* 0x3f80000002057421 */ /* 0x000fe40000000000 */
[----:B------:R-:W0:Y:S03]  /*0350*/  LDC.64 R2, c[0x0][0x210] ;  /* 0x00008400ff027b82 */ /* 0x000e260000000a00 */
[----:B------:R-:W-:-:S13]  /*0360*/  FSETP.GT.AND P1, PT, R5, 8.50705917302346158658e+37, PT ;  /* 0x7e8000000500780b */ /* 0x000fda0003f24000 */
[----:B------:R-:W-:-:S06]  /*0370*/  @P1 FMUL R5, R5, 0.25 ;  /* 0x3e80000005051820 */ /* 0x000fcc0000400000 */
[----:B------:R-:W1:Y:S01]  /*0380*/  MUFU.RCP R5, R5 ;  /* 0x0000000500057308 */ /* 0x000e620000001000 */
[----:B------:R-:W-:Y:S01]  /*0390*/  FSEL R6, R16, 1, P1 ;  /* 0x3f80000010067808 */ /* 0x000fe20000800000 */
[----:B0-----:R-:W-:-:S04]  /*03a0*/  IMAD.WIDE R2, R0, 0x4, R2 ;  /* 0x0000000400027825 */ /* 0x001fc800078e0202 */
[----:B-1----:R-:W-:-:S04]  /*03b0*/  FMUL R7, R5, R6 ;  /* 0x0000000605077220 */ /* 0x002fc80000400000 */
[----:B------:R-:W-:Y:S01]  /*03c0*/  FMUL R7, R10, R7 ;  /* 0x000000070a077220 */ /* 0x000fe20000400000 */
[----:B------:R-:W-:Y:S06]  /*03d0*/  @P0 EXIT ;  /* 0x000000000000094d */ /* 0x000fec0003800000 */
[----:B------:R-:W-:Y:S01]  /*03e0*/  STG.E desc[UR4][R2.64], R7 ;  /* 0x0000000702007986 */ /* 0x000fe2000c101904 */
[----:B------:R-:W-:Y:S05]  /*03f0*/  EXIT ;  /* 0x000000000000794d */ /* 0x000fea0003800000 */
.L_x_0:
[----:B------:R-:W-:-:S00]  /*0400*/  BRA `(.L_x_0) ;  /* 0xfffffffc00fc7947 */ /* 0x000fc0000383ffff */
[----:B------:R-:W-:-:S00]  /*0410*/  NOP ;  /* 0x0000000000007918 */ /* 0x000fc00000000000 */
        /* <DEDUP_REMOVED lines=14> */
.L_x_1:


//--------------------- .nv.global.init           --------------------------
	.section	.nv.global.init,"aw",@progbits
.nv.global.init:
	.type		_$_str,@object
	.size		_$_str,(_$_str_$_2 - _$_str)
_$_str:
        /*0000*/ 	.byte	0x5f, 0x5f, 0x43, 0x55, 0x44, 0x41, 0x5f, 0x46, 0x54, 0x5a, 0x00
	.type		_$_str_$_2,@object
	.size		_$_str_$_2,(.L_1 - _$_str_$_2)
_$_str_$_2:
        /*000b*/ 	.byte	0x5f, 0x5f, 0x43, 0x55, 0x44, 0x41, 0x5f, 0x50, 0x52, 0x45, 0x43, 0x5f, 0x53, 0x51, 0x52, 0x54
        /*001b*/ 	.byte	0x00
.L_1:


//--------------------- .nv.constant0.triton_poi_fused__native_batch_norm_legit_no_training_silu_5 --------------------------
	.section	.nv.constant0.triton_poi_fused__native_batch_norm_legit_no_training_silu_5,"a",@progbits
	.sectionflags	@""
	.align	4
.nv.constant0.triton_poi_fused__native_batch_norm_legit_no_training_silu_5:
	.zero		580
